//
// Generated by NVIDIA NVVM Compiler
//
// Compiler Build ID: CL-36424714
// Cuda compilation tools, release 13.0, V13.0.88
// Based on NVVM 20.0.0
//

.version 9.0
.target sm_100
.address_size 64

	// .globl	_Z7ReversePiS_

.visible .entry _Z7ReversePiS_(
	.param .u64 .ptr .align 1 _Z7ReversePiS__param_0,
	.param .u64 .ptr .align 1 _Z7ReversePiS__param_1
)
{
	.reg .b32 	%r<11>;
	.reg .b64 	%rd<5>;

	ld.param.u64 	%rd1, [_Z7ReversePiS__param_0];
	ld.param.u64 	%rd2, [_Z7ReversePiS__param_1];
	cvta.to.global.u64 	%rd3, %rd1;
	cvta.to.global.u64 	%rd4, %rd2;
	ld.global.u32 	%r1, [%rd3+36];
	st.global.u32 	[%rd4], %r1;
	ld.global.u32 	%r2, [%rd3+32];
	st.global.u32 	[%rd4+4], %r2;
	ld.global.u32 	%r3, [%rd3+28];
	st.global.u32 	[%rd4+8], %r3;
	ld.global.u32 	%r4, [%rd3+24];
	st.global.u32 	[%rd4+12], %r4;
	ld.global.u32 	%r5, [%rd3+20];
	st.global.u32 	[%rd4+16], %r5;
	ld.global.u32 	%r6, [%rd3+16];
	st.global.u32 	[%rd4+20], %r6;
	ld.global.u32 	%r7, [%rd3+12];
	st.global.u32 	[%rd4+24], %r7;
	ld.global.u32 	%r8, [%rd3+8];
	st.global.u32 	[%rd4+28], %r8;
	ld.global.u32 	%r9, [%rd3+4];
	st.global.u32 	[%rd4+32], %r9;
	ld.global.u32 	%r10, [%rd3];
	st.global.u32 	[%rd4+36], %r10;
	ret;

}


// ===== COMPILED SASS (sm_100) =====

	.target	sm_100

	.elftype	@"ET_EXEC"


//--------------------- .note.nv.tkinfo           --------------------------
	.section	.note.nv.tkinfo,"",@"SHT_NOTE"
	.sectionflags	@"SHF_NOTE_NV_TKINFO"
	.tkinfo
        /*0018*/ 	.word	0x00000002
        /*0030*/ 	.string	""
        /*0030*/ 	.string	"ptxas"
        /*0030*/ 	.string	"Cuda compilation tools, release 13.0, V13.0.88"
        /*0030*/ 	.string	"Build cuda_13.0.r13.0/compiler.36424714_0"
        /*0030*/ 	.string	"-arch sm_100 -m 64 "



//--------------------- .note.nv.cuinfo           --------------------------
	.section	.note.nv.cuinfo,"",@"SHT_NOTE"
	.sectionflags	@"SHF_NOTE_NV_CUINFO"
        /*0018*/ 	.short	0x0002
        /*001a*/ 	.short	0x0064
        /*001c*/ 	.short	0x0082
	.zero		2


//--------------------- .nv.info                  --------------------------
	.section	.nv.info,"",@"SHT_CUDA_INFO"
	.align	4


	//----- nvinfo : EIATTR_REGCOUNT
	.align		4
        /*0000*/ 	.byte	0x04, 0x2f
        /*0002*/ 	.short	(.L_1 - .L_0)
	.align		4
.L_0:
        /*0004*/ 	.word	index@(_Z7ReversePiS_)
        /*0008*/ 	.word	0x00000014


	//----- nvinfo : EIATTR_FRAME_SIZE
	.align		4
.L_1:
        /*000c*/ 	.byte	0x04, 0x11
        /*000e*/ 	.short	(.L_3 - .L_2)
	.align		4
.L_2:
        /*0010*/ 	.word	index@(_Z7ReversePiS_)
        /*0014*/ 	.word	0x00000000


	//----- nvinfo : EIATTR_MIN_STACK_SIZE
	.align		4
.L_3:
        /*0018*/ 	.byte	0x04, 0x12
        /*001a*/ 	.short	(.L_5 - .L_4)
	.align		4
.L_4:
        /*001c*/ 	.word	index@(_Z7ReversePiS_)
        /*0020*/ 	.word	0x00000000
.L_5:


//--------------------- .nv.compat                --------------------------
	.section	.nv.compat,"",@"SHT_CUDA_COMPAT_INFO"
	.align	4
        /*0000*/ 	.byte	0x02, 0x09, 0x00, 0x00, 0x02, 0x02, 0x01, 0x00, 0x02, 0x05, 0x05, 0x00, 0x03, 0x07, 0x01, 0x01
        /*0010*/ 	.byte	0x02, 0x03, 0x00, 0x00, 0x02, 0x06, 0x01, 0x00, 0x04, 0x0b, 0x08, 0x00, 0x09, 0x00, 0x00, 0x00
        /*0020*/ 	.byte	0x00, 0x00, 0x00, 0x00


//--------------------- .nv.info._Z7ReversePiS_   --------------------------
	.section	.nv.info._Z7ReversePiS_,"",@"SHT_CUDA_INFO"
	.sectionflags	@""
	.align	4


	//----- nvinfo : EIATTR_CUDA_API_VERSION
	.align		4
        /*0000*/ 	.byte	0x04, 0x37
        /*0002*/ 	.short	(.L_7 - .L_6)
.L_6:
        /*0004*/ 	.word	0x00000082


	//----- nvinfo : EIATTR_KPARAM_INFO
	.align		4
.L_7:
        /*0008*/ 	.byte	0x04, 0x17
        /*000a*/ 	.short	(.L_9 - .L_8)
.L_8:
        /*000c*/ 	.word	0x00000000
        /*0010*/ 	.short	0x0001
        /*0012*/ 	.short	0x0008
        /*0014*/ 	.byte	0x00, 0xf5, 0x21, 0x00


	//----- nvinfo : EIATTR_KPARAM_INFO
	.align		4
.L_9:
        /*0018*/ 	.byte	0x04, 0x17
        /*001a*/ 	.short	(.L_11 - .L_10)
.L_10:
        /*001c*/ 	.word	0x00000000
        /*0020*/ 	.short	0x0000
        /*0022*/ 	.short	0x0000
        /*0024*/ 	.byte	0x00, 0xf5, 0x21, 0x00


	//----- nvinfo : EIATTR_SPARSE_MMA_MASK
	.align		4
.L_11:
        /*0028*/ 	.byte	0x03, 0x50
        /*002a*/ 	.short	0x0000


	//----- nvinfo : EIATTR_MAXREG_COUNT
	.align		4
        /*002c*/ 	.byte	0x03, 0x1b
        /*002e*/ 	.short	0x00ff


	//----- nvinfo : EIATTR_MERCURY_ISA_VERSION
	.align		4
        /*0030*/ 	.byte	0x03, 0x5f
        /*0032*/ 	.short	0x0101


	//----- nvinfo : EIATTR_VRC_CTA_INIT_COUNT
	.align		4
        /*0034*/ 	.byte	0x02, 0x4a
	.zero		1
	.zero		1


	//----- nvinfo : EIATTR_EXIT_INSTR_OFFSETS
	.align		4
        /*0038*/ 	.byte	0x04, 0x1c
        /*003a*/ 	.short	(.L_13 - .L_12)


	//   ....[0]....
.L_12:
        /*003c*/ 	.word	0x00000180


	//----- nvinfo : EIATTR_CBANK_PARAM_SIZE
	.align		4
.L_13:
        /*0040*/ 	.byte	0x03, 0x19
        /*0042*/ 	.short	0x0010


	//----- nvinfo : EIATTR_PARAM_CBANK
	.align		4
        /*0044*/ 	.byte	0x04, 0x0a
        /*0046*/ 	.short	(.L_15 - .L_14)
	.align		4
.L_14:
        /*0048*/ 	.word	index@(.nv.constant0._Z7ReversePiS_)
        /*004c*/ 	.short	0x0380
        /*004e*/ 	.short	0x0010


	//----- nvinfo : EIATTR_SW_WAR
	.align		4
.L_15:
        /*0050*/ 	.byte	0x04, 0x36
        /*0052*/ 	.short	(.L_17 - .L_16)
.L_16:
        /*0054*/ 	.word	0x00000008
.L_17:


//--------------------- .nv.callgraph             --------------------------
	.section	.nv.callgraph,"",@"SHT_CUDA_CALLGRAPH"
	.align	4
	.sectionentsize	8
	.align		4
        /*0000*/ 	.word	0x00000000
	.align		4
        /*0004*/ 	.word	0xffffffff
	.align		4
        /*0008*/ 	.word	0x00000000
	.align		4
        /*000c*/ 	.word	0xfffffffe
	.align		4
        /*0010*/ 	.word	0x00000000
	.align		4
        /*0014*/ 	.word	0xfffffffd
	.align		4
        /*0018*/ 	.word	0x00000000
	.align		4
        /*001c*/ 	.word	0xfffffffc


//--------------------- .text._Z7ReversePiS_      --------------------------
	.section	.text._Z7ReversePiS_,"ax",@progbits
	.align	128
        .global         _Z7ReversePiS_
        .type           _Z7ReversePiS_,@function
        .size           _Z7ReversePiS_,(.L_x_1 - _Z7ReversePiS_)
        .other          _Z7ReversePiS_,@"STO_CUDA_ENTRY STV_DEFAULT"
_Z7ReversePiS_:
.text._Z7ReversePiS_:
[----:B------:R-:W-:Y:S08]  /*0000*/  LDC R1, c[0x0][0x37c] ;  /* 0x0000df00ff017b82 */ /* 0x000ff00000000800 */
[----:B------:R-:W0:Y:S01]  /*0010*/  LDC.64 R4, c[0x0][0x380] ;  /* 0x0000e000ff047b82 */ /* 0x000e220000000a00 */
[----:B------:R-:W0:Y:S02]  /*0020*/  LDCU.64 UR4, c[0x0][0x358] ;  /* 0x00006b00ff0477ac */ /* 0x000e240008000a00 */
[----:B0-----:R-:W2:Y:S05]  /*0030*/  LDG.E R7, desc[UR4][R4.64+0x24] ;  /* 0x0000240404077981 */ /* 0x001eaa000c1e1900 */
[----:B------:R-:W2:Y:S02]  /*0040*/  LDC.64 R2, c[0x0][0x388] ;  /* 0x0000e200ff027b82 */ /* 0x000ea40000000a00 */
[----:B--2---:R0:W-:Y:S04]  /*0050*/  STG.E desc[UR4][R2.64], R7 ;  /* 0x0000000702007986 */ /* 0x0041e8000c101904 */
[----:B------:R-:W2:Y:S04]  /*0060*/  LDG.E R9, desc[UR4][R4.64+0x20] ;  /* 0x0000200404097981 */ /* 0x000ea8000c1e1900 */
[----:B--2---:R1:W-:Y:S04]  /*0070*/  STG.E desc[UR4][R2.64+0x4], R9 ;  /* 0x0000040902007986 */ /* 0x0043e8000c101904 */
[----:B------:R-:W2:Y:S04]  /*0080*/  LDG.E R11, desc[UR4][R4.64+0x1c] ;  /* 0x00001c04040b7981 */ /* 0x000ea8000c1e1900 */
[----:B--2---:R2:W-:Y:S04]  /*0090*/  STG.E desc[UR4][R2.64+0x8], R11 ;  /* 0x0000080b02007986 */ /* 0x0045e8000c101904 */
[----:B------:R-:W3:Y:S04]  /*00a0*/  LDG.E R13, desc[UR4][R4.64+0x18] ;  /* 0x00001804040d7981 */ /* 0x000ee8000c1e1900 */
[----:B---3--:R3:W-:Y:S04]  /*00b0*/  STG.E desc[UR4][R2.64+0xc], R13 ;  /* 0x00000c0d02007986 */ /* 0x0087e8000c101904 */
[----:B------:R-:W4:Y:S04]  /*00c0*/  LDG.E R15, desc[UR4][R4.64+0x14] ;  /* 0x00001404040f7981 */ /* 0x000f28000c1e1900 */
[----:B----4-:R-:W-:Y:S04]  /*00d0*/  STG.E desc[UR4][R2.64+0x10], R15 ;  /* 0x0000100f02007986 */ /* 0x010fe8000c101904 */
[----:B------:R-:W4:Y:S04]  /*00e0*/  LDG.E R17, desc[UR4][R4.64+0x10] ;  /* 0x0000100404117981 */ /* 0x000f28000c1e1900 */
[----:B----4-:R-:W-:Y:S04]  /*00f0*/  STG.E desc[UR4][R2.64+0x14], R17 ;  /* 0x0000141102007986 */ /* 0x010fe8000c101904 */
[----:B0-----:R-:W4:Y:S04]  /*0100*/  LDG.E R7, desc[UR4][R4.64+0xc] ;  /* 0x00000c0404077981 */ /* 0x001f28000c1e1900 */
[----:B----4-:R-:W-:Y:S04]  /*0110*/  STG.E desc[UR4][R2.64+0x18], R7 ;  /* 0x0000180702007986 */ /* 0x010fe8000c101904 */
[----:B-1----:R-:W4:Y:S04]  /*0120*/  LDG.E R9, desc[UR4][R4.64+0x8] ;  /* 0x0000080404097981 */ /* 0x002f28000c1e1900 */
[----:B----4-:R-:W-:Y:S04]  /*0130*/  STG.E desc[UR4][R2.64+0x1c], R9 ;  /* 0x00001c0902007986 */ /* 0x010fe8000c101904 */
[----:B--2---:R-:W2:Y:S04]  /*0140*/  LDG.E R11, desc[UR4][R4.64+0x4] ;  /* 0x00000404040b7981 */ /* 0x004ea8000c1e1900 */
[----:B--2---:R-:W-:Y:S04]  /*0150*/  STG.E desc[UR4][R2.64+0x20], R11 ;  /* 0x0000200b02007986 */ /* 0x004fe8000c101904 */
[----:B---3--:R-:W2:Y:S04]  /*0160*/  LDG.E R13, desc[UR4][R4.64] ;  /* 0x00000004040d7981 */ /* 0x008ea8000c1e1900 */
[----:B--2---:R-:W-:Y:S01]  /*0170*/  STG.E desc[UR4][R2.64+0x24], R13 ;  /* 0x0000240d02007986 */ /* 0x004fe2000c101904 */
[----:B------:R-:W-:Y:S05]  /*0180*/  EXIT ;  /* 0x000000000000794d */ /* 0x000fea0003800000 */
.L_x_0:
[----:B------:R-:W-:-:S00]  /*0190*/  BRA `(.L_x_0) ;  /* 0xfffffffc00fc7947 */ /* 0x000fc0000383ffff */
[----:B------:R-:W-:-:S00]  /*01a0*/  NOP ;  /* 0x0000000000007918 */ /* 0x000fc00000000000 */
        /* <DEDUP_REMOVED lines=13> */
.L_x_1:


//--------------------- .nv.shared.reserved.0     --------------------------
	.section	.nv.shared.reserved.0,"aw",@nobits
	.weak		__nv_reservedSMEM_offset_0_alias
	.size		__nv_reservedSMEM_offset_0_alias, 0, 64
	.other		__nv_reservedSMEM_offset_0_alias,@"STO_CUDA_RESERVED_SHARED STV_DEFAULT"
__nv_reservedSMEM_offset_0_alias:
	.zero		0
	.zero		64


//--------------------- .nv.constant0._Z7ReversePiS_ --------------------------
	.section	.nv.constant0._Z7ReversePiS_,"a",@progbits
	.sectionflags	@""
	.align	4
.nv.constant0._Z7ReversePiS_:
	.zero		912


//--------------------- SYMBOLS --------------------------

	.type		.nv.reservedSmem.offset0,@object
	.size		.nv.reservedSmem.offset0,0x4
